//
// Generated by NVIDIA NVVM Compiler
//
// Compiler Build ID: CL-36424714
// Cuda compilation tools, release 13.0, V13.0.88
// Based on NVVM 20.0.0
//

.version 9.0
.target sm_100
.address_size 64

	// .globl	_Z12mandelKernelffiiiffPi

.visible .entry _Z12mandelKernelffiiiffPi(
	.param .f32 _Z12mandelKernelffiiiffPi_param_0,
	.param .f32 _Z12mandelKernelffiiiffPi_param_1,
	.param .u32 _Z12mandelKernelffiiiffPi_param_2,
	.param .u32 _Z12mandelKernelffiiiffPi_param_3,
	.param .u32 _Z12mandelKernelffiiiffPi_param_4,
	.param .f32 _Z12mandelKernelffiiiffPi_param_5,
	.param .f32 _Z12mandelKernelffiiiffPi_param_6,
	.param .u64 .ptr .align 1 _Z12mandelKernelffiiiffPi_param_7
)
{
	.reg .pred 	%p<19>;
	.reg .b32 	%r<44>;
	.reg .b32 	%f<20>;
	.reg .b64 	%rd<7>;

	ld.param.f32 	%f9, [_Z12mandelKernelffiiiffPi_param_0];
	ld.param.f32 	%f10, [_Z12mandelKernelffiiiffPi_param_1];
	ld.param.u32 	%r20, [_Z12mandelKernelffiiiffPi_param_2];
	ld.param.u32 	%r23, [_Z12mandelKernelffiiiffPi_param_3];
	ld.param.u32 	%r22, [_Z12mandelKernelffiiiffPi_param_4];
	ld.param.f32 	%f11, [_Z12mandelKernelffiiiffPi_param_5];
	ld.param.f32 	%f12, [_Z12mandelKernelffiiiffPi_param_6];
	ld.param.u64 	%rd2, [_Z12mandelKernelffiiiffPi_param_7];
	cvta.to.global.u64 	%rd1, %rd2;
	mov.u32 	%r24, %ctaid.x;
	mov.u32 	%r25, %ntid.x;
	mov.u32 	%r26, %tid.x;
	mad.lo.s32 	%r27, %r24, %r25, %r26;
	shl.b32 	%r1, %r27, 1;
	mov.u32 	%r28, %ctaid.y;
	mov.u32 	%r29, %ntid.y;
	mov.u32 	%r30, %tid.y;
	mad.lo.s32 	%r31, %r28, %r29, %r30;
	shl.b32 	%r37, %r31, 1;
	setp.ge.s32 	%p1, %r1, %r20;
	setp.ge.s32 	%p2, %r37, %r23;
	or.pred  	%p3, %p1, %p2;
	@%p3 bra 	$L__BB0_12;
	add.s32 	%r3, %r37, 2;
	setp.gt.s32 	%p4, %r22, 0;
	@%p4 bra 	$L__BB0_2;
	bra.uni 	$L__BB0_9;
$L__BB0_2:
	neg.s32 	%r4, %r22;
$L__BB0_3:
	cvt.rn.f32.u32 	%f13, %r37;
	fma.rn.f32 	%f1, %f12, %f13, %f10;
	mul.lo.s32 	%r6, %r37, %r20;
	mov.u32 	%r38, %r1;
$L__BB0_4:
	mov.u32 	%r7, %r38;
	cvt.rn.f32.s32 	%f14, %r7;
	fma.rn.f32 	%f2, %f11, %f14, %f9;
	mov.b32 	%r40, 0;
	mov.u32 	%r39, %r4;
	mov.f32 	%f18, %f1;
	mov.f32 	%f19, %f2;
$L__BB0_5:
	mul.f32 	%f5, %f19, %f19;
	mul.f32 	%f6, %f18, %f18;
	add.f32 	%f15, %f5, %f6;
	setp.gt.f32 	%p11, %f15, 0f40800000;
	mov.u32 	%r41, %r40;
	@%p11 bra 	$L__BB0_7;
	sub.f32 	%f16, %f5, %f6;
	add.f32 	%f17, %f19, %f19;
	add.f32 	%f19, %f2, %f16;
	fma.rn.f32 	%f18, %f17, %f18, %f1;
	add.s32 	%r40, %r40, 1;
	add.s32 	%r39, %r39, 1;
	setp.ne.s32 	%p12, %r39, 0;
	mov.u32 	%r41, %r22;
	@%p12 bra 	$L__BB0_5;
$L__BB0_7:
	add.s32 	%r36, %r7, %r6;
	mul.wide.s32 	%rd5, %r36, 4;
	add.s64 	%rd6, %rd1, %rd5;
	st.global.u32 	[%rd6], %r41;
	add.s32 	%r38, %r7, 1;
	setp.le.s32 	%p13, %r7, %r1;
	setp.lt.s32 	%p14, %r38, %r20;
	and.pred  	%p15, %p13, %p14;
	@%p15 bra 	$L__BB0_4;
	add.s32 	%r37, %r37, 1;
	setp.ge.u32 	%p16, %r37, %r3;
	setp.ge.s32 	%p17, %r37, %r23;
	or.pred  	%p18, %p16, %p17;
	@%p18 bra 	$L__BB0_12;
	bra.uni 	$L__BB0_3;
$L__BB0_9:
	mul.lo.s32 	%r16, %r37, %r20;
	mov.u32 	%r43, %r1;
$L__BB0_10:
	add.s32 	%r33, %r43, %r16;
	mul.wide.s32 	%rd3, %r33, 4;
	add.s64 	%rd4, %rd1, %rd3;
	mov.b32 	%r34, 0;
	st.global.u32 	[%rd4], %r34;
	add.s32 	%r18, %r43, 1;
	setp.le.s32 	%p5, %r43, %r1;
	setp.lt.s32 	%p6, %r18, %r20;
	and.pred  	%p7, %p5, %p6;
	mov.u32 	%r43, %r18;
	@%p7 bra 	$L__BB0_10;
	add.s32 	%r37, %r37, 1;
	setp.lt.u32 	%p8, %r37, %r3;
	setp.lt.s32 	%p9, %r37, %r23;
	and.pred  	%p10, %p8, %p9;
	@%p10 bra 	$L__BB0_9;
$L__BB0_12:
	ret;

}


// ===== COMPILED SASS (sm_100) =====

	.target	sm_100

	.elftype	@"ET_EXEC"


//--------------------- .note.nv.tkinfo           --------------------------
	.section	.note.nv.tkinfo,"",@"SHT_NOTE"
	.sectionflags	@"SHF_NOTE_NV_TKINFO"
	.tkinfo
        /*0018*/ 	.word	0x00000002
        /*0030*/ 	.string	""
        /*0030*/ 	.string	"ptxas"
        /*0030*/ 	.string	"Cuda compilation tools, release 13.0, V13.0.88"
        /*0030*/ 	.string	"Build cuda_13.0.r13.0/compiler.36424714_0"
        /*0030*/ 	.string	"-arch sm_100 -m 64 "



//--------------------- .note.nv.cuinfo           --------------------------
	.section	.note.nv.cuinfo,"",@"SHT_NOTE"
	.sectionflags	@"SHF_NOTE_NV_CUINFO"
        /*0018*/ 	.short	0x0002
        /*001a*/ 	.short	0x0064
        /*001c*/ 	.short	0x0082
	.zero		2


//--------------------- .nv.info                  --------------------------
	.section	.nv.info,"",@"SHT_CUDA_INFO"
	.align	4


	//----- nvinfo : EIATTR_REGCOUNT
	.align		4
        /*0000*/ 	.byte	0x04, 0x2f
        /*0002*/ 	.short	(.L_1 - .L_0)
	.align		4
.L_0:
        /*0004*/ 	.word	index@(_Z12mandelKernelffiiiffPi)
        /*0008*/ 	.word	0x00000013


	//----- nvinfo : EIATTR_FRAME_SIZE
	.align		4
.L_1:
        /*000c*/ 	.byte	0x04, 0x11
        /*000e*/ 	.short	(.L_3 - .L_2)
	.align		4
.L_2:
        /*0010*/ 	.word	index@(_Z12mandelKernelffiiiffPi)
        /*0014*/ 	.word	0x00000000


	//----- nvinfo : EIATTR_MIN_STACK_SIZE
	.align		4
.L_3:
        /*0018*/ 	.byte	0x04, 0x12
        /*001a*/ 	.short	(.L_5 - .L_4)
	.align		4
.L_4:
        /*001c*/ 	.word	index@(_Z12mandelKernelffiiiffPi)
        /*0020*/ 	.word	0x00000000
.L_5:


//--------------------- .nv.compat                --------------------------
	.section	.nv.compat,"",@"SHT_CUDA_COMPAT_INFO"
	.align	4
        /*0000*/ 	.byte	0x02, 0x09, 0x00, 0x00, 0x02, 0x02, 0x01, 0x00, 0x02, 0x05, 0x05, 0x00, 0x03, 0x07, 0x01, 0x01
        /*0010*/ 	.byte	0x02, 0x03, 0x00, 0x00, 0x02, 0x06, 0x01, 0x00, 0x04, 0x0b, 0x08, 0x00, 0x01, 0x00, 0x00, 0x00
        /*0020*/ 	.byte	0x00, 0x00, 0x00, 0x00


//--------------------- .nv.info._Z12mandelKernelffiiiffPi --------------------------
	.section	.nv.info._Z12mandelKernelffiiiffPi,"",@"SHT_CUDA_INFO"
	.sectionflags	@""
	.align	4


	//----- nvinfo : EIATTR_CUDA_API_VERSION
	.align		4
        /*0000*/ 	.byte	0x04, 0x37
        /*0002*/ 	.short	(.L_7 - .L_6)
.L_6:
        /*0004*/ 	.word	0x00000082


	//----- nvinfo : EIATTR_KPARAM_INFO
	.align		4
.L_7:
        /*0008*/ 	.byte	0x04, 0x17
        /*000a*/ 	.short	(.L_9 - .L_8)
.L_8:
        /*000c*/ 	.word	0x00000000
        /*0010*/ 	.short	0x0007
        /*0012*/ 	.short	0x0020
        /*0014*/ 	.byte	0x00, 0xf5, 0x21, 0x00


	//----- nvinfo : EIATTR_KPARAM_INFO
	.align		4
.L_9:
        /*0018*/ 	.byte	0x04, 0x17
        /*001a*/ 	.short	(.L_11 - .L_10)
.L_10:
        /*001c*/ 	.word	0x00000000
        /*0020*/ 	.short	0x0006
        /*0022*/ 	.short	0x0018
        /*0024*/ 	.byte	0x00, 0xf0, 0x11, 0x00


	//----- nvinfo : EIATTR_KPARAM_INFO
	.align		4
.L_11:
        /*0028*/ 	.byte	0x04, 0x17
        /*002a*/ 	.short	(.L_13 - .L_12)
.L_12:
        /*002c*/ 	.word	0x00000000
        /*0030*/ 	.short	0x0005
        /*0032*/ 	.short	0x0014
        /*0034*/ 	.byte	0x00, 0xf0, 0x11, 0x00


	//----- nvinfo : EIATTR_KPARAM_INFO
	.align		4
.L_13:
        /*0038*/ 	.byte	0x04, 0x17
        /*003a*/ 	.short	(.L_15 - .L_14)
.L_14:
        /*003c*/ 	.word	0x00000000
        /*0040*/ 	.short	0x0004
        /*0042*/ 	.short	0x0010
        /*0044*/ 	.byte	0x00, 0xf0, 0x11, 0x00


	//----- nvinfo : EIATTR_KPARAM_INFO
	.align		4
.L_15:
        /*0048*/ 	.byte	0x04, 0x17
        /*004a*/ 	.short	(.L_17 - .L_16)
.L_16:
        /*004c*/ 	.word	0x00000000
        /*0050*/ 	.short	0x0003
        /*0052*/ 	.short	0x000c
        /*0054*/ 	.byte	0x00, 0xf0, 0x11, 0x00


	//----- nvinfo : EIATTR_KPARAM_INFO
	.align		4
.L_17:
        /*0058*/ 	.byte	0x04, 0x17
        /*005a*/ 	.short	(.L_19 - .L_18)
.L_18:
        /*005c*/ 	.word	0x00000000
        /*0060*/ 	.short	0x0002
        /*0062*/ 	.short	0x0008
        /*0064*/ 	.byte	0x00, 0xf0, 0x11, 0x00


	//----- nvinfo : EIATTR_KPARAM_INFO
	.align		4
.L_19:
        /*0068*/ 	.byte	0x04, 0x17
        /*006a*/ 	.short	(.L_21 - .L_20)
.L_20:
        /*006c*/ 	.word	0x00000000
        /*0070*/ 	.short	0x0001
        /*0072*/ 	.short	0x0004
        /*0074*/ 	.byte	0x00, 0xf0, 0x11, 0x00


	//----- nvinfo : EIATTR_KPARAM_INFO
	.align		4
.L_21:
        /*0078*/ 	.byte	0x04, 0x17
        /*007a*/ 	.short	(.L_23 - .L_22)
.L_22:
        /*007c*/ 	.word	0x00000000
        /*0080*/ 	.short	0x0000
        /*0082*/ 	.short	0x0000
        /*0084*/ 	.byte	0x00, 0xf0, 0x11, 0x00


	//----- nvinfo : EIATTR_SPARSE_MMA_MASK
	.align		4
.L_23:
        /*0088*/ 	.byte	0x03, 0x50
        /*008a*/ 	.short	0x0000


	//----- nvinfo : EIATTR_MAXREG_COUNT
	.align		4
        /*008c*/ 	.byte	0x03, 0x1b
        /*008e*/ 	.short	0x00ff


	//----- nvinfo : EIATTR_MERCURY_ISA_VERSION
	.align		4
        /*0090*/ 	.byte	0x03, 0x5f
        /*0092*/ 	.short	0x0101


	//----- nvinfo : EIATTR_VRC_CTA_INIT_COUNT
	.align		4
        /*0094*/ 	.byte	0x02, 0x4a
	.zero		1
	.zero		1


	//----- nvinfo : EIATTR_EXIT_INSTR_OFFSETS
	.align		4
        /*0098*/ 	.byte	0x04, 0x1c
        /*009a*/ 	.short	(.L_25 - .L_24)


	//   ....[0]....
.L_24:
        /*009c*/ 	.word	0x000000e0


	//   ....[1]....
        /*00a0*/ 	.word	0x00000260


	//   ....[2]....
        /*00a4*/ 	.word	0x00000570


	//----- nvinfo : EIATTR_CRS_STACK_SIZE
	.align		4
.L_25:
        /*00a8*/ 	.byte	0x04, 0x1e
        /*00aa*/ 	.short	(.L_27 - .L_26)
.L_26:
        /*00ac*/ 	.word	0x00000000


	//----- nvinfo : EIATTR_CBANK_PARAM_SIZE
	.align		4
.L_27:
        /*00b0*/ 	.byte	0x03, 0x19
        /*00b2*/ 	.short	0x0028


	//----- nvinfo : EIATTR_PARAM_CBANK
	.align		4
        /*00b4*/ 	.byte	0x04, 0x0a
        /*00b6*/ 	.short	(.L_29 - .L_28)
	.align		4
.L_28:
        /*00b8*/ 	.word	index@(.nv.constant0._Z12mandelKernelffiiiffPi)
        /*00bc*/ 	.short	0x0380
        /*00be*/ 	.short	0x0028


	//----- nvinfo : EIATTR_SW_WAR
	.align		4
.L_29:
        /*00c0*/ 	.byte	0x04, 0x36
        /*00c2*/ 	.short	(.L_31 - .L_30)
.L_30:
        /*00c4*/ 	.word	0x00000008
.L_31:


//--------------------- .nv.callgraph             --------------------------
	.section	.nv.callgraph,"",@"SHT_CUDA_CALLGRAPH"
	.align	4
	.sectionentsize	8
	.align		4
        /*0000*/ 	.word	0x00000000
	.align		4
        /*0004*/ 	.word	0xffffffff
	.align		4
        /*0008*/ 	.word	0x00000000
	.align		4
        /*000c*/ 	.word	0xfffffffe
	.align		4
        /*0010*/ 	.word	0x00000000
	.align		4
        /*0014*/ 	.word	0xfffffffd
	.align		4
        /*0018*/ 	.word	0x00000000
	.align		4
        /*001c*/ 	.word	0xfffffffc


//--------------------- .text._Z12mandelKernelffiiiffPi --------------------------
	.section	.text._Z12mandelKernelffiiiffPi,"ax",@progbits
	.align	128
        .global         _Z12mandelKernelffiiiffPi
        .type           _Z12mandelKernelffiiiffPi,@function
        .size           _Z12mandelKernelffiiiffPi,(.L_x_11 - _Z12mandelKernelffiiiffPi)
        .other          _Z12mandelKernelffiiiffPi,@"STO_CUDA_ENTRY STV_DEFAULT"
_Z12mandelKernelffiiiffPi:
.text._Z12mandelKernelffiiiffPi:
[----:B------:R-:W-:Y:S01]  /*0000*/  LDC R1, c[0x0][0x37c] ;  /* 0x0000df00ff017b82 */ /* 0x000fe20000000800 */
[----:B------:R-:W0:Y:S07]  /*0010*/  S2R R5, SR_TID.Y ;  /* 0x0000000000057919 */ /* 0x000e2e0000002200 */
[----:B------:R-:W1:Y:S01]  /*0020*/  LDC R0, c[0x0][0x360] ;  /* 0x0000d800ff007b82 */ /* 0x000e620000000800 */
[----:B------:R-:W2:Y:S01]  /*0030*/  LDCU.64 UR6, c[0x0][0x388] ;  /* 0x00007100ff0677ac */ /* 0x000ea20008000a00 */
[----:B------:R-:W1:Y:S06]  /*0040*/  S2R R3, SR_TID.X ;  /* 0x0000000000037919 */ /* 0x000e6c0000002100 */
[----:B------:R-:W0:Y:S08]  /*0050*/  S2UR UR5, SR_CTAID.Y ;  /* 0x00000000000579c3 */ /* 0x000e300000002600 */
[----:B------:R-:W0:Y:S08]  /*0060*/  LDC R2, c[0x0][0x364] ;  /* 0x0000d900ff027b82 */ /* 0x000e300000000800 */
[----:B------:R-:W1:Y:S01]  /*0070*/  S2UR UR4, SR_CTAID.X ;  /* 0x00000000000479c3 */ /* 0x000e620000002500 */
[----:B0-----:R-:W-:-:S02]  /*0080*/  IMAD R2, R2, UR5, R5 ;  /* 0x0000000502027c24 */ /* 0x001fc4000f8e0205 */
[----:B-1----:R-:W-:-:S03]  /*0090*/  IMAD R0, R0, UR4, R3 ;  /* 0x0000000400007c24 */ /* 0x002fc6000f8e0203 */
[----:B------:R-:W-:Y:S02]  /*00a0*/  SHF.L.U32 R3, R2, 0x1, RZ ;  /* 0x0000000102037819 */ /* 0x000fe400000006ff */
[----:B------:R-:W-:Y:S02]  /*00b0*/  SHF.L.U32 R0, R0, 0x1, RZ ;  /* 0x0000000100007819 */ /* 0x000fe400000006ff */
[----:B--2---:R-:W-:-:S04]  /*00c0*/  ISETP.GE.AND P0, PT, R3, UR7, PT ;  /* 0x0000000703007c0c */ /* 0x004fc8000bf06270 */
[----:B------:R-:W-:-:S13]  /*00d0*/  ISETP.GE.OR P0, PT, R0, UR6, P0 ;  /* 0x0000000600007c0c */ /* 0x000fda0008706670 */
[----:B------:R-:W-:Y:S05]  /*00e0*/  @P0 EXIT ;  /* 0x000000000000094d */ /* 0x000fea0003800000 */
[----:B------:R-:W0:Y:S01]  /*00f0*/  LDCU UR4, c[0x0][0x390] ;  /* 0x00007200ff0477ac */ /* 0x000e220008000800 */
[----:B------:R-:W-:Y:S01]  /*0100*/  VIADD R2, R3, 0x2 ;  /* 0x0000000203027836 */ /* 0x000fe20000000000 */
[----:B------:R-:W1:Y:S01]  /*0110*/  LDCU.64 UR6, c[0x0][0x358] ;  /* 0x00006b00ff0677ac */ /* 0x000e620008000a00 */
[----:B0-----:R-:W-:-:S09]  /*0120*/  UISETP.GT.AND UP0, UPT, UR4, URZ, UPT ;  /* 0x000000ff0400728c */ /* 0x001fd2000bf04270 */
[----:B-1----:R-:W-:Y:S05]  /*0130*/  BRA.U UP0, `(.L_x_0) ;  /* 0x00000001004c7547 */ /* 0x002fea000b800000 */
.L_x_3:
[----:B------:R-:W0:Y:S01]  /*0140*/  LDC R11, c[0x0][0x388] ;  /* 0x0000e200ff0b7b82 */ /* 0x000e220000000800 */
[----:B------:R-:W-:Y:S01]  /*0150*/  BSSY.RECONVERGENT B0, `(.L_x_1) ;  /* 0x000000b000007945 */ /* 0x000fe20003800200 */
[----:B------:R-:W-:-:S06]  /*0160*/  MOV R8, R0 ;  /* 0x0000000000087202 */ /* 0x000fcc0000000f00 */
[----:B------:R-:W1:Y:S02]  /*0170*/  LDC.64 R6, c[0x0][0x3a0] ;  /* 0x0000e800ff067b82 */ /* 0x000e640000000a00 */
.L_x_2:
[--C-:B0-----:R-:W-:Y:S02]  /*0180*/  IMAD R5, R3, R11, R8.reuse ;  /* 0x0000000b03057224 */ /* 0x101fe400078e0208 */
[----:B------:R-:W-:Y:S01]  /*0190*/  IMAD.MOV.U32 R9, RZ, RZ, R8 ;  /* 0x000000ffff097224 */ /* 0x000fe200078e0008 */
[----:B------:R-:W-:Y:S01]  /*01a0*/  IADD3 R8, PT, PT, R8, 0x1, RZ ;  /* 0x0000000108087810 */ /* 0x000fe20007ffe0ff */
[----:B-1----:R-:W-:-:S03]  /*01b0*/  IMAD.WIDE R4, R5, 0x4, R6 ;  /* 0x0000000405047825 */ /* 0x002fc600078e0206 */
[----:B------:R-:W-:Y:S02]  /*01c0*/  ISETP.LE.AND P1, PT, R9, R0, PT ;  /* 0x000000000900720c */ /* 0x000fe40003f23270 */
[----:B------:R2:W-:Y:S01]  /*01d0*/  STG.E desc[UR6][R4.64], RZ ;  /* 0x000000ff04007986 */ /* 0x0005e2000c101906 */
[----:B------:R-:W-:-:S13]  /*01e0*/  ISETP.GE.AND P0, PT, R8, R11, PT ;  /* 0x0000000b0800720c */ /* 0x000fda0003f06270 */
[----:B--2---:R-:W-:Y:S05]  /*01f0*/  @!P0 BRA P1, `(.L_x_2) ;  /* 0xfffffffc00e08947 */ /* 0x004fea000083ffff */
[----:B------:R-:W-:Y:S05]  /*0200*/  BSYNC.RECONVERGENT B0 ;  /* 0x0000000000007941 */ /* 0x000fea0003800200 */
.L_x_1:
[----:B------:R-:W0:Y:S01]  /*0210*/  LDCU UR4, c[0x0][0x38c] ;  /* 0x00007180ff0477ac */ /* 0x000e220008000800 */
[----:B------:R-:W-:-:S05]  /*0220*/  VIADD R3, R3, 0x1 ;  /* 0x0000000103037836 */ /* 0x000fca0000000000 */
[C---:B------:R-:W-:Y:S02]  /*0230*/  ISETP.GE.U32.AND P0, PT, R3.reuse, R2, PT ;  /* 0x000000020300720c */ /* 0x040fe40003f06070 */
[----:B0-----:R-:W-:-:S13]  /*0240*/  ISETP.LT.AND P1, PT, R3, UR4, PT ;  /* 0x0000000403007c0c */ /* 0x001fda000bf21270 */
[----:B------:R-:W-:Y:S05]  /*0250*/  @!P0 BRA P1, `(.L_x_3) ;  /* 0xfffffffc00b88947 */ /* 0x000fea000083ffff */
[----:B------:R-:W-:Y:S05]  /*0260*/  EXIT ;  /* 0x000000000000794d */ /* 0x000fea0003800000 */
.L_x_0:
[----:B------:R-:W-:-:S12]  /*0270*/  UIADD3 UR4, UPT, UPT, -UR4, URZ, URZ ;  /* 0x000000ff04047290 */ /* 0x000fd8000fffe1ff */
.L_x_9:
[----:B0-----:R-:W0:Y:S01]  /*0280*/  LDC R5, c[0x0][0x384] ;  /* 0x0000e100ff057b82 */ /* 0x001e220000000800 */
[----:B------:R-:W0:Y:S01]  /*0290*/  LDCU UR5, c[0x0][0x398] ;  /* 0x00007300ff0577ac */ /* 0x000e220008000800 */
[----:B------:R-:W-:Y:S01]  /*02a0*/  I2FP.F32.U32 R4, R3 ;  /* 0x0000000300047245 */ /* 0x000fe20000201000 */
[----:B------:R-:W-:Y:S01]  /*02b0*/  BSSY.RECONVERGENT B0, `(.L_x_4) ;  /* 0x0000027000007945 */ /* 0x000fe20003800200 */
[----:B------:R-:W-:-:S03]  /*02c0*/  MOV R6, R0 ;  /* 0x0000000000067202 */ /* 0x000fc60000000f00 */
[----:B01----:R-:W-:-:S07]  /*02d0*/  FFMA R11, R4, UR5, R5 ;  /* 0x00000005040b7c23 */ /* 0x003fce0008000005 */
.L_x_8:
[----:B0-----:R-:W0:Y:S01]  /*02e0*/  LDC R5, c[0x0][0x380] ;  /* 0x0000e000ff057b82 */ /* 0x001e220000000800 */
[----:B------:R-:W0:Y:S01]  /*02f0*/  LDCU UR5, c[0x0][0x394] ;  /* 0x00007280ff0577ac */ /* 0x000e220008000800 */
[----:B------:R-:W-:Y:S01]  /*0300*/  I2FP.F32.S32 R4, R6 ;  /* 0x0000000600047245 */ /* 0x000fe20000201400 */
[----:B------:R-:W-:Y:S01]  /*0310*/  BSSY.RECONVERGENT B1, `(.L_x_5) ;  /* 0x0000017000017945 */ /* 0x000fe20003800200 */
[----:B------:R-:W-:Y:S02]  /*0320*/  IMAD.MOV.U32 R13, RZ, RZ, R6 ;  /* 0x000000ffff0d7224 */ /* 0x000fe400078e0006 */
[----:B------:R-:W-:Y:S02]  /*0330*/  IMAD.U32 R16, RZ, RZ, UR4 ;  /* 0x00000004ff107e24 */ /* 0x000fe4000f8e00ff */
[----:B-1----:R-:W1:Y:S01]  /*0340*/  LDC R14, c[0x0][0x390] ;  /* 0x0000e400ff0e7b82 */ /* 0x002e620000000800 */
[----:B0-----:R-:W-:Y:S01]  /*0350*/  FFMA R10, R4, UR5, R5 ;  /* 0x00000005040a7c23 */ /* 0x001fe20008000005 */
[----:B------:R-:W-:Y:S01]  /*0360*/  HFMA2 R4, -RZ, RZ, 0, 0 ;  /* 0x00000000ff047431 */ /* 0x000fe200000001ff */
[----:B------:R-:W-:-:S02]  /*0370*/  MOV R5, R11 ;  /* 0x0000000b00057202 */ /* 0x000fc40000000f00 */
[----:B------:R-:W-:-:S07]  /*0380*/  IMAD.MOV.U32 R7, RZ, RZ, R10 ;  /* 0x000000ffff077224 */ /* 0x000fce00078e000a */
.L_x_7:
[----:B------:R-:W-:Y:S01]  /*0390*/  FMUL R12, R7, R7 ;  /* 0x00000007070c7220 */ /* 0x000fe20000400000 */
[----:B------:R-:W-:Y:S01]  /*03a0*/  FMUL R15, R5, R5 ;  /* 0x00000005050f7220 */ /* 0x000fe20000400000 */
[----:B------:R-:W-:-:S03]  /*03b0*/  MOV R9, R4 ;  /* 0x0000000400097202 */ /* 0x000fc60000000f00 */
[----:B------:R-:W-:-:S05]  /*03c0*/  FADD R8, R12, R15 ;  /* 0x0000000f0c087221 */ /* 0x000fca0000000000 */
[----:B------:R-:W-:-:S13]  /*03d0*/  FSETP.GT.AND P0, PT, R8, 4, PT ;  /* 0x408000000800780b */ /* 0x000fda0003f04000 */
[----:B------:R-:W-:Y:S05]  /*03e0*/  @P0 BRA `(.L_x_6) ;  /* 0x0000000000240947 */ /* 0x000fea0003800000 */
[----:B------:R-:W-:Y:S02]  /*03f0*/  VIADD R16, R16, 0x1 ;  /* 0x0000000110107836 */ /* 0x000fe40000000000 */
[----:B------:R-:W-:Y:S01]  /*0400*/  FADD R8, R7, R7 ;  /* 0x0000000707087221 */ /* 0x000fe20000000000 */
[----:B------:R-:W-:Y:S01]  /*0410*/  FADD R7, R12, -R15 ;  /* 0x8000000f0c077221 */ /* 0x000fe20000000000 */
[----:B------:R-:W-:Y:S02]  /*0420*/  IADD3 R4, PT, PT, R4, 0x1, RZ ;  /* 0x0000000104047810 */ /* 0x000fe40007ffe0ff */
[----:B------:R-:W-:Y:S01]  /*0430*/  ISETP.NE.AND P0, PT, R16, RZ, PT ;  /* 0x000000ff1000720c */ /* 0x000fe20003f05270 */
[----:B------:R-:W-:Y:S01]  /*0440*/  FFMA R5, R8, R5, R11 ;  /* 0x0000000508057223 */ /* 0x000fe2000000000b */
[----:B------:R-:W-:-:S11]  /*0450*/  FADD R7, R10, R7 ;  /* 0x000000070a077221 */ /* 0x000fd60000000000 */
[----:B------:R-:W-:Y:S05]  /*0460*/  @P0 BRA `(.L_x_7) ;  /* 0xfffffffc00c80947 */ /* 0x000fea000383ffff */
[----:B-1----:R-:W-:-:S07]  /*0470*/  IMAD.MOV.U32 R9, RZ, RZ, R14 ;  /* 0x000000ffff097224 */ /* 0x002fce00078e000e */
.L_x_6:
[----:B------:R-:W-:Y:S05]  /*0480*/  BSYNC.RECONVERGENT B1 ;  /* 0x0000000000017941 */ /* 0x000fea0003800200 */
.L_x_5:
[----:B------:R-:W0:Y:S01]  /*0490*/  LDC.64 R4, c[0x0][0x3a0] ;  /* 0x0000e800ff047b82 */ /* 0x000e220000000a00 */
[----:B------:R-:W2:Y:S01]  /*04a0*/  LDCU UR5, c[0x0][0x388] ;  /* 0x00007100ff0577ac */ /* 0x000ea20008000800 */
[----:B------:R-:W-:Y:S01]  /*04b0*/  ISETP.LE.AND P1, PT, R13, R0, PT ;  /* 0x000000000d00720c */ /* 0x000fe20003f23270 */
[----:B--2---:R-:W-:Y:S01]  /*04c0*/  IMAD R7, R3, UR5, R6 ;  /* 0x0000000503077c24 */ /* 0x004fe2000f8e0206 */
[----:B------:R-:W-:-:S03]  /*04d0*/  IADD3 R6, PT, PT, R6, 0x1, RZ ;  /* 0x0000000106067810 */ /* 0x000fc60007ffe0ff */
[----:B0-----:R-:W-:Y:S01]  /*04e0*/  IMAD.WIDE R4, R7, 0x4, R4 ;  /* 0x0000000407047825 */ /* 0x001fe200078e0204 */
[----:B------:R-:W-:-:S04]  /*04f0*/  ISETP.GE.AND P0, PT, R6, UR5, PT ;  /* 0x0000000506007c0c */ /* 0x000fc8000bf06270 */
[----:B------:R0:W-:Y:S09]  /*0500*/  STG.E desc[UR6][R4.64], R9 ;  /* 0x0000000904007986 */ /* 0x0001f2000c101906 */
[----:B------:R-:W-:Y:S05]  /*0510*/  @!P0 BRA P1, `(.L_x_8) ;  /* 0xfffffffc00708947 */ /* 0x000fea000083ffff */
[----:B------:R-:W-:Y:S05]  /*0520*/  BSYNC.RECONVERGENT B0 ;  /* 0x0000000000007941 */ /* 0x000fea0003800200 */
.L_x_4:
[----:B------:R-:W2:Y:S01]  /*0530*/  LDCU UR5, c[0x0][0x38c] ;  /* 0x00007180ff0577ac */ /* 0x000ea20008000800 */
[----:B------:R-:W-:-:S05]  /*0540*/  VIADD R3, R3, 0x1 ;  /* 0x0000000103037836 */ /* 0x000fca0000000000 */
[----:B--2---:R-:W-:-:S04]  /*0550*/  ISETP.GE.AND P0, PT, R3, UR5, PT ;  /* 0x0000000503007c0c */ /* 0x004fc8000bf06270 */
[----:B------:R-:W-:-:S13]  /*0560*/  ISETP.GE.U32.OR P0, PT, R3, R2, P0 ;  /* 0x000000020300720c */ /* 0x000fda0000706470 */
[----:B------:R-:W-:Y:S05]  /*0570*/  @P0 EXIT ;  /* 0x000000000000094d */ /* 0x000fea0003800000 */
[----:B------:R-:W-:Y:S05]  /*0580*/  BRA `(.L_x_9) ;  /* 0xfffffffc003c7947 */ /* 0x000fea000383ffff */
.L_x_10:
[----:B------:R-:W-:-:S00]  /*0590*/  BRA `(.L_x_10) ;  /* 0xfffffffc00fc7947 */ /* 0x000fc0000383ffff */
[----:B------:R-:W-:-:S00]  /*05a0*/  NOP ;  /* 0x0000000000007918 */ /* 0x000fc00000000000 */
        /* <DEDUP_REMOVED lines=13> */
.L_x_11:


//--------------------- .nv.shared.reserved.0     --------------------------
	.section	.nv.shared.reserved.0,"aw",@nobits
	.weak		__nv_reservedSMEM_offset_0_alias
	.size		__nv_reservedSMEM_offset_0_alias, 0, 64
	.other		__nv_reservedSMEM_offset_0_alias,@"STO_CUDA_RESERVED_SHARED STV_DEFAULT"
__nv_reservedSMEM_offset_0_alias:
	.zero		0
	.zero		64


//--------------------- .nv.constant0._Z12mandelKernelffiiiffPi --------------------------
	.section	.nv.constant0._Z12mandelKernelffiiiffPi,"a",@progbits
	.sectionflags	@""
	.align	4
.nv.constant0._Z12mandelKernelffiiiffPi:
	.zero		936


//--------------------- SYMBOLS --------------------------

	.type		.nv.reservedSmem.offset0,@object
	.size		.nv.reservedSmem.offset0,0x4
